//
// Generated by NVIDIA NVVM Compiler
//
// Compiler Build ID: CL-36424714
// Cuda compilation tools, release 13.0, V13.0.88
// Based on NVVM 20.0.0
//

.version 9.0
.target sm_100
.address_size 64

	// .globl	_Z6kernelPi

.visible .entry _Z6kernelPi(
	.param .u64 .ptr .align 1 _Z6kernelPi_param_0
)
{
	.reg .pred 	%p<2>;
	.reg .b32 	%r<7>;
	.reg .b64 	%rd<5>;

	ld.param.u64 	%rd1, [_Z6kernelPi_param_0];
	mov.u32 	%r2, %ctaid.x;
	mov.u32 	%r3, %ntid.x;
	mov.u32 	%r4, %tid.x;
	mad.lo.s32 	%r1, %r2, %r3, %r4;
	setp.gt.s32 	%p1, %r1, 1023;
	@%p1 bra 	$L__BB0_2;
	cvta.to.global.u64 	%rd2, %rd1;
	mul.wide.s32 	%rd3, %r1, 4;
	add.s64 	%rd4, %rd2, %rd3;
	ld.global.u32 	%r5, [%rd4];
	shl.b32 	%r6, %r5, 1;
	st.global.u32 	[%rd4], %r6;
$L__BB0_2:
	ret;

}


// ===== COMPILED SASS (sm_100) =====

	.target	sm_100

	.elftype	@"ET_EXEC"


//--------------------- .note.nv.tkinfo           --------------------------
	.section	.note.nv.tkinfo,"",@"SHT_NOTE"
	.sectionflags	@"SHF_NOTE_NV_TKINFO"
	.tkinfo
        /*0018*/ 	.word	0x00000002
        /*0030*/ 	.string	""
        /*0030*/ 	.string	"ptxas"
        /*0030*/ 	.string	"Cuda compilation tools, release 13.0, V13.0.88"
        /*0030*/ 	.string	"Build cuda_13.0.r13.0/compiler.36424714_0"
        /*0030*/ 	.string	"-arch sm_100 -m 64 "



//--------------------- .note.nv.cuinfo           --------------------------
	.section	.note.nv.cuinfo,"",@"SHT_NOTE"
	.sectionflags	@"SHF_NOTE_NV_CUINFO"
        /*0018*/ 	.short	0x0002
        /*001a*/ 	.short	0x0064
        /*001c*/ 	.short	0x0082
	.zero		2


//--------------------- .nv.info                  --------------------------
	.section	.nv.info,"",@"SHT_CUDA_INFO"
	.align	4


	//----- nvinfo : EIATTR_REGCOUNT
	.align		4
        /*0000*/ 	.byte	0x04, 0x2f
        /*0002*/ 	.short	(.L_1 - .L_0)
	.align		4
.L_0:
        /*0004*/ 	.word	index@(_Z6kernelPi)
        /*0008*/ 	.word	0x00000008


	//----- nvinfo : EIATTR_FRAME_SIZE
	.align		4
.L_1:
        /*000c*/ 	.byte	0x04, 0x11
        /*000e*/ 	.short	(.L_3 - .L_2)
	.align		4
.L_2:
        /*0010*/ 	.word	index@(_Z6kernelPi)
        /*0014*/ 	.word	0x00000000


	//----- nvinfo : EIATTR_MIN_STACK_SIZE
	.align		4
.L_3:
        /*0018*/ 	.byte	0x04, 0x12
        /*001a*/ 	.short	(.L_5 - .L_4)
	.align		4
.L_4:
        /*001c*/ 	.word	index@(_Z6kernelPi)
        /*0020*/ 	.word	0x00000000
.L_5:


//--------------------- .nv.compat                --------------------------
	.section	.nv.compat,"",@"SHT_CUDA_COMPAT_INFO"
	.align	4
        /*0000*/ 	.byte	0x02, 0x09, 0x00, 0x00, 0x02, 0x02, 0x01, 0x00, 0x02, 0x05, 0x05, 0x00, 0x03, 0x07, 0x01, 0x01
        /*0010*/ 	.byte	0x02, 0x03, 0x00, 0x00, 0x02, 0x06, 0x01, 0x00, 0x04, 0x0b, 0x08, 0x00, 0x09, 0x00, 0x00, 0x00
        /*0020*/ 	.byte	0x00, 0x00, 0x00, 0x00


//--------------------- .nv.info._Z6kernelPi      --------------------------
	.section	.nv.info._Z6kernelPi,"",@"SHT_CUDA_INFO"
	.sectionflags	@""
	.align	4


	//----- nvinfo : EIATTR_CUDA_API_VERSION
	.align		4
        /*0000*/ 	.byte	0x04, 0x37
        /*0002*/ 	.short	(.L_7 - .L_6)
.L_6:
        /*0004*/ 	.word	0x00000082


	//----- nvinfo : EIATTR_KPARAM_INFO
	.align		4
.L_7:
        /*0008*/ 	.byte	0x04, 0x17
        /*000a*/ 	.short	(.L_9 - .L_8)
.L_8:
        /*000c*/ 	.word	0x00000000
        /*0010*/ 	.short	0x0000
        /*0012*/ 	.short	0x0000
        /*0014*/ 	.byte	0x00, 0xf5, 0x21, 0x00


	//----- nvinfo : EIATTR_SPARSE_MMA_MASK
	.align		4
.L_9:
        /*0018*/ 	.byte	0x03, 0x50
        /*001a*/ 	.short	0x0000


	//----- nvinfo : EIATTR_MAXREG_COUNT
	.align		4
        /*001c*/ 	.byte	0x03, 0x1b
        /*001e*/ 	.short	0x00ff


	//----- nvinfo : EIATTR_MERCURY_ISA_VERSION
	.align		4
        /*0020*/ 	.byte	0x03, 0x5f
        /*0022*/ 	.short	0x0101


	//----- nvinfo : EIATTR_VRC_CTA_INIT_COUNT
	.align		4
        /*0024*/ 	.byte	0x02, 0x4a
	.zero		1
	.zero		1


	//----- nvinfo : EIATTR_EXIT_INSTR_OFFSETS
	.align		4
        /*0028*/ 	.byte	0x04, 0x1c
        /*002a*/ 	.short	(.L_11 - .L_10)


	//   ....[0]....
.L_10:
        /*002c*/ 	.word	0x00000060


	//   ....[1]....
        /*0030*/ 	.word	0x000000d0


	//----- nvinfo : EIATTR_CBANK_PARAM_SIZE
	.align		4
.L_11:
        /*0034*/ 	.byte	0x03, 0x19
        /*0036*/ 	.short	0x0008


	//----- nvinfo : EIATTR_PARAM_CBANK
	.align		4
        /*0038*/ 	.byte	0x04, 0x0a
        /*003a*/ 	.short	(.L_13 - .L_12)
	.align		4
.L_12:
        /*003c*/ 	.word	index@(.nv.constant0._Z6kernelPi)
        /*0040*/ 	.short	0x0380
        /*0042*/ 	.short	0x0008


	//----- nvinfo : EIATTR_SW_WAR
	.align		4
.L_13:
        /*0044*/ 	.byte	0x04, 0x36
        /*0046*/ 	.short	(.L_15 - .L_14)
.L_14:
        /*0048*/ 	.word	0x00000008
.L_15:


//--------------------- .nv.callgraph             --------------------------
	.section	.nv.callgraph,"",@"SHT_CUDA_CALLGRAPH"
	.align	4
	.sectionentsize	8
	.align		4
        /*0000*/ 	.word	0x00000000
	.align		4
        /*0004*/ 	.word	0xffffffff
	.align		4
        /*0008*/ 	.word	0x00000000
	.align		4
        /*000c*/ 	.word	0xfffffffe
	.align		4
        /*0010*/ 	.word	0x00000000
	.align		4
        /*0014*/ 	.word	0xfffffffd
	.align		4
        /*0018*/ 	.word	0x00000000
	.align		4
        /*001c*/ 	.word	0xfffffffc


//--------------------- .text._Z6kernelPi         --------------------------
	.section	.text._Z6kernelPi,"ax",@progbits
	.align	128
        .global         _Z6kernelPi
        .type           _Z6kernelPi,@function
        .size           _Z6kernelPi,(.L_x_1 - _Z6kernelPi)
        .other          _Z6kernelPi,@"STO_CUDA_ENTRY STV_DEFAULT"
_Z6kernelPi:
.text._Z6kernelPi:
[----:B------:R-:W-:Y:S01]  /*0000*/  LDC R1, c[0x0][0x37c] ;  /* 0x0000df00ff017b82 */ /* 0x000fe20000000800 */
[----:B------:R-:W0:Y:S07]  /*0010*/  S2R R0, SR_TID.X ;  /* 0x0000000000007919 */ /* 0x000e2e0000002100 */
[----:B------:R-:W0:Y:S08]  /*0020*/  S2UR UR4, SR_CTAID.X ;  /* 0x00000000000479c3 */ /* 0x000e300000002500 */
[----:B------:R-:W0:Y:S02]  /*0030*/  LDC R5, c[0x0][0x360] ;  /* 0x0000d800ff057b82 */ /* 0x000e240000000800 */
[----:B0-----:R-:W-:-:S05]  /*0040*/  IMAD R5, R5, UR4, R0 ;  /* 0x0000000405057c24 */ /* 0x001fca000f8e0200 */
[----:B------:R-:W-:-:S13]  /*0050*/  ISETP.GT.AND P0, PT, R5, 0x3ff, PT ;  /* 0x000003ff0500780c */ /* 0x000fda0003f04270 */
[----:B------:R-:W-:Y:S05]  /*0060*/  @P0 EXIT ;  /* 0x000000000000094d */ /* 0x000fea0003800000 */
[----:B------:R-:W0:Y:S01]  /*0070*/  LDC.64 R2, c[0x0][0x380] ;  /* 0x0000e000ff027b82 */ /* 0x000e220000000a00 */
[----:B------:R-:W1:Y:S01]  /*0080*/  LDCU.64 UR4, c[0x0][0x358] ;  /* 0x00006b00ff0477ac */ /* 0x000e620008000a00 */
[----:B0-----:R-:W-:-:S05]  /*0090*/  IMAD.WIDE R2, R5, 0x4, R2 ;  /* 0x0000000405027825 */ /* 0x001fca00078e0202 */
[----:B-1----:R-:W2:Y:S02]  /*00a0*/  LDG.E R0, desc[UR4][R2.64] ;  /* 0x0000000402007981 */ /* 0x002ea4000c1e1900 */
[----:B--2---:R-:W-:-:S05]  /*00b0*/  SHF.L.U32 R5, R0, 0x1, RZ ;  /* 0x0000000100057819 */ /* 0x004fca00000006ff */
[----:B------:R-:W-:Y:S01]  /*00c0*/  STG.E desc[UR4][R2.64], R5 ;  /* 0x0000000502007986 */ /* 0x000fe2000c101904 */
[----:B------:R-:W-:Y:S05]  /*00d0*/  EXIT ;  /* 0x000000000000794d */ /* 0x000fea0003800000 */
.L_x_0:
[----:B------:R-:W-:-:S00]  /*00e0*/  BRA `(.L_x_0) ;  /* 0xfffffffc00fc7947 */ /* 0x000fc0000383ffff */
[----:B------:R-:W-:-:S00]  /*00f0*/  NOP ;  /* 0x0000000000007918 */ /* 0x000fc00000000000 */
        /* <DEDUP_REMOVED lines=8> */
.L_x_1:


//--------------------- .nv.shared.reserved.0     --------------------------
	.section	.nv.shared.reserved.0,"aw",@nobits
	.weak		__nv_reservedSMEM_offset_0_alias
	.size		__nv_reservedSMEM_offset_0_alias, 0, 64
	.other		__nv_reservedSMEM_offset_0_alias,@"STO_CUDA_RESERVED_SHARED STV_DEFAULT"
__nv_reservedSMEM_offset_0_alias:
	.zero		0
	.zero		64


//--------------------- .nv.constant0._Z6kernelPi --------------------------
	.section	.nv.constant0._Z6kernelPi,"a",@progbits
	.sectionflags	@""
	.align	4
.nv.constant0._Z6kernelPi:
	.zero		904


//--------------------- SYMBOLS --------------------------

	.type		.nv.reservedSmem.offset0,@object
	.size		.nv.reservedSmem.offset0,0x4
